//
// Generated by NVIDIA NVVM Compiler
//
// Compiler Build ID: CL-36424714
// Cuda compilation tools, release 13.0, V13.0.88
// Based on NVVM 20.0.0
//

.version 9.0
.target sm_100
.address_size 64

	// .globl	_Z32normal_square_matrix_mult_kernelPiS_S_j
// _ZZ30tile_square_matrix_mult_kernelPiS_S_jE3mds has been demoted
// _ZZ30tile_square_matrix_mult_kernelPiS_S_jE3nds has been demoted

.visible .entry _Z32normal_square_matrix_mult_kernelPiS_S_j(
	.param .u64 .ptr .align 1 _Z32normal_square_matrix_mult_kernelPiS_S_j_param_0,
	.param .u64 .ptr .align 1 _Z32normal_square_matrix_mult_kernelPiS_S_j_param_1,
	.param .u64 .ptr .align 1 _Z32normal_square_matrix_mult_kernelPiS_S_j_param_2,
	.param .u32 _Z32normal_square_matrix_mult_kernelPiS_S_j_param_3
)
{
	.reg .pred 	%p<10>;
	.reg .b32 	%r<159>;
	.reg .b64 	%rd<69>;

	ld.param.u64 	%rd4, [_Z32normal_square_matrix_mult_kernelPiS_S_j_param_0];
	ld.param.u64 	%rd5, [_Z32normal_square_matrix_mult_kernelPiS_S_j_param_1];
	ld.param.u64 	%rd3, [_Z32normal_square_matrix_mult_kernelPiS_S_j_param_2];
	ld.param.u32 	%r57, [_Z32normal_square_matrix_mult_kernelPiS_S_j_param_3];
	cvta.to.global.u64 	%rd1, %rd5;
	cvta.to.global.u64 	%rd2, %rd4;
	mov.u32 	%r1, %tid.x;
	mov.u32 	%r58, %ctaid.x;
	mov.u32 	%r59, %ntid.x;
	mul.lo.s32 	%r2, %r58, %r59;
	add.s32 	%r3, %r2, %r1;
	mov.u32 	%r60, %tid.y;
	mov.u32 	%r61, %ctaid.y;
	mov.u32 	%r62, %ntid.y;
	mad.lo.s32 	%r63, %r61, %r62, %r60;
	max.u32 	%r64, %r3, %r63;
	setp.ge.u32 	%p1, %r64, %r57;
	@%p1 bra 	$L__BB0_13;
	mul.lo.s32 	%r5, %r57, %r63;
	add.s32 	%r67, %r57, -1;
	and.b32  	%r6, %r57, 7;
	setp.lt.u32 	%p2, %r67, 7;
	mov.b32 	%r153, 0;
	mov.u32 	%r158, %r153;
	@%p2 bra 	$L__BB0_4;
	and.b32  	%r153, %r57, -8;
	neg.s32 	%r147, %r153;
	add.s32 	%r69, %r1, %r57;
	add.s32 	%r146, %r69, %r2;
	shl.b32 	%r10, %r57, 3;
	shl.b32 	%r70, %r57, 1;
	add.s32 	%r145, %r3, %r70;
	mad.lo.s32 	%r144, %r57, 3, %r3;
	shl.b32 	%r71, %r57, 2;
	add.s32 	%r143, %r3, %r71;
	mad.lo.s32 	%r142, %r57, 5, %r3;
	mad.lo.s32 	%r141, %r57, 6, %r3;
	mad.lo.s32 	%r140, %r57, 7, %r3;
	add.s32 	%r138, %r5, 3;
	mov.b32 	%r158, 0;
	mov.u32 	%r139, %r3;
$L__BB0_3:
	.pragma "nounroll";
	add.s32 	%r72, %r138, -3;
	mul.wide.u32 	%rd6, %r72, 4;
	add.s64 	%rd7, %rd2, %rd6;
	ld.global.u32 	%r73, [%rd7];
	mul.wide.u32 	%rd8, %r139, 4;
	add.s64 	%rd9, %rd1, %rd8;
	ld.global.u32 	%r74, [%rd9];
	mad.lo.s32 	%r75, %r74, %r73, %r158;
	add.s32 	%r76, %r138, -2;
	mul.wide.u32 	%rd10, %r76, 4;
	add.s64 	%rd11, %rd2, %rd10;
	ld.global.u32 	%r77, [%rd11];
	mul.wide.u32 	%rd12, %r146, 4;
	add.s64 	%rd13, %rd1, %rd12;
	ld.global.u32 	%r78, [%rd13];
	mad.lo.s32 	%r79, %r78, %r77, %r75;
	add.s32 	%r80, %r138, -1;
	mul.wide.u32 	%rd14, %r80, 4;
	add.s64 	%rd15, %rd2, %rd14;
	ld.global.u32 	%r81, [%rd15];
	mul.wide.u32 	%rd16, %r145, 4;
	add.s64 	%rd17, %rd1, %rd16;
	ld.global.u32 	%r82, [%rd17];
	mad.lo.s32 	%r83, %r82, %r81, %r79;
	add.s32 	%r84, %r138, 4;
	mul.wide.u32 	%rd18, %r138, 4;
	add.s64 	%rd19, %rd2, %rd18;
	ld.global.u32 	%r85, [%rd19];
	mul.wide.u32 	%rd20, %r144, 4;
	add.s64 	%rd21, %rd1, %rd20;
	ld.global.u32 	%r86, [%rd21];
	mad.lo.s32 	%r87, %r86, %r85, %r83;
	add.s32 	%r88, %r138, 1;
	mul.wide.u32 	%rd22, %r88, 4;
	add.s64 	%rd23, %rd2, %rd22;
	ld.global.u32 	%r89, [%rd23];
	mul.wide.u32 	%rd24, %r143, 4;
	add.s64 	%rd25, %rd1, %rd24;
	ld.global.u32 	%r90, [%rd25];
	mad.lo.s32 	%r91, %r90, %r89, %r87;
	add.s32 	%r92, %r138, 2;
	mul.wide.u32 	%rd26, %r92, 4;
	add.s64 	%rd27, %rd2, %rd26;
	ld.global.u32 	%r93, [%rd27];
	mul.wide.u32 	%rd28, %r142, 4;
	add.s64 	%rd29, %rd1, %rd28;
	ld.global.u32 	%r94, [%rd29];
	mad.lo.s32 	%r95, %r94, %r93, %r91;
	add.s32 	%r96, %r138, 3;
	mul.wide.u32 	%rd30, %r96, 4;
	add.s64 	%rd31, %rd2, %rd30;
	ld.global.u32 	%r97, [%rd31];
	mul.wide.u32 	%rd32, %r141, 4;
	add.s64 	%rd33, %rd1, %rd32;
	ld.global.u32 	%r98, [%rd33];
	mad.lo.s32 	%r99, %r98, %r97, %r95;
	mul.wide.u32 	%rd34, %r84, 4;
	add.s64 	%rd35, %rd2, %rd34;
	ld.global.u32 	%r100, [%rd35];
	mul.wide.u32 	%rd36, %r140, 4;
	add.s64 	%rd37, %rd1, %rd36;
	ld.global.u32 	%r101, [%rd37];
	mad.lo.s32 	%r158, %r101, %r100, %r99;
	add.s32 	%r147, %r147, 8;
	add.s32 	%r146, %r146, %r10;
	add.s32 	%r145, %r145, %r10;
	add.s32 	%r144, %r144, %r10;
	add.s32 	%r143, %r143, %r10;
	add.s32 	%r142, %r142, %r10;
	add.s32 	%r141, %r141, %r10;
	add.s32 	%r140, %r140, %r10;
	add.s32 	%r139, %r139, %r10;
	add.s32 	%r138, %r138, 8;
	setp.ne.s32 	%p3, %r147, 0;
	@%p3 bra 	$L__BB0_3;
$L__BB0_4:
	setp.eq.s32 	%p4, %r6, 0;
	@%p4 bra 	$L__BB0_12;
	and.b32  	%r43, %r57, 3;
	setp.lt.u32 	%p5, %r6, 4;
	@%p5 bra 	$L__BB0_7;
	add.s32 	%r103, %r153, %r5;
	mul.wide.u32 	%rd38, %r103, 4;
	add.s64 	%rd39, %rd2, %rd38;
	ld.global.u32 	%r104, [%rd39];
	mad.lo.s32 	%r105, %r153, %r57, %r3;
	mul.wide.u32 	%rd40, %r105, 4;
	add.s64 	%rd41, %rd1, %rd40;
	ld.global.u32 	%r106, [%rd41];
	mad.lo.s32 	%r107, %r106, %r104, %r158;
	add.s32 	%r108, %r103, 1;
	mul.wide.u32 	%rd42, %r108, 4;
	add.s64 	%rd43, %rd2, %rd42;
	ld.global.u32 	%r109, [%rd43];
	add.s32 	%r110, %r105, %r57;
	mul.wide.u32 	%rd44, %r110, 4;
	add.s64 	%rd45, %rd1, %rd44;
	ld.global.u32 	%r111, [%rd45];
	mad.lo.s32 	%r112, %r111, %r109, %r107;
	add.s32 	%r113, %r103, 2;
	mul.wide.u32 	%rd46, %r113, 4;
	add.s64 	%rd47, %rd2, %rd46;
	ld.global.u32 	%r114, [%rd47];
	add.s32 	%r115, %r110, %r57;
	mul.wide.u32 	%rd48, %r115, 4;
	add.s64 	%rd49, %rd1, %rd48;
	ld.global.u32 	%r116, [%rd49];
	mad.lo.s32 	%r117, %r116, %r114, %r112;
	add.s32 	%r118, %r103, 3;
	mul.wide.u32 	%rd50, %r118, 4;
	add.s64 	%rd51, %rd2, %rd50;
	ld.global.u32 	%r119, [%rd51];
	add.s32 	%r120, %r115, %r57;
	mul.wide.u32 	%rd52, %r120, 4;
	add.s64 	%rd53, %rd1, %rd52;
	ld.global.u32 	%r121, [%rd53];
	mad.lo.s32 	%r158, %r121, %r119, %r117;
	add.s32 	%r153, %r153, 4;
$L__BB0_7:
	setp.eq.s32 	%p6, %r43, 0;
	@%p6 bra 	$L__BB0_12;
	setp.eq.s32 	%p7, %r43, 1;
	@%p7 bra 	$L__BB0_10;
	add.s32 	%r123, %r153, %r5;
	mul.wide.u32 	%rd54, %r123, 4;
	add.s64 	%rd55, %rd2, %rd54;
	ld.global.u32 	%r124, [%rd55];
	mad.lo.s32 	%r125, %r153, %r57, %r3;
	mul.wide.u32 	%rd56, %r125, 4;
	add.s64 	%rd57, %rd1, %rd56;
	ld.global.u32 	%r126, [%rd57];
	mad.lo.s32 	%r127, %r126, %r124, %r158;
	add.s32 	%r128, %r123, 1;
	mul.wide.u32 	%rd58, %r128, 4;
	add.s64 	%rd59, %rd2, %rd58;
	ld.global.u32 	%r129, [%rd59];
	add.s32 	%r130, %r125, %r57;
	mul.wide.u32 	%rd60, %r130, 4;
	add.s64 	%rd61, %rd1, %rd60;
	ld.global.u32 	%r131, [%rd61];
	mad.lo.s32 	%r158, %r131, %r129, %r127;
	add.s32 	%r153, %r153, 2;
$L__BB0_10:
	and.b32  	%r132, %r57, 1;
	setp.eq.b32 	%p8, %r132, 1;
	not.pred 	%p9, %p8;
	@%p9 bra 	$L__BB0_12;
	add.s32 	%r133, %r153, %r5;
	mul.wide.u32 	%rd62, %r133, 4;
	add.s64 	%rd63, %rd2, %rd62;
	ld.global.u32 	%r134, [%rd63];
	mad.lo.s32 	%r135, %r153, %r57, %r3;
	mul.wide.u32 	%rd64, %r135, 4;
	add.s64 	%rd65, %rd1, %rd64;
	ld.global.u32 	%r136, [%rd65];
	mad.lo.s32 	%r158, %r136, %r134, %r158;
$L__BB0_12:
	add.s32 	%r137, %r5, %r3;
	cvta.to.global.u64 	%rd66, %rd3;
	mul.wide.u32 	%rd67, %r137, 4;
	add.s64 	%rd68, %rd66, %rd67;
	st.global.u32 	[%rd68], %r158;
$L__BB0_13:
	ret;

}
	// .globl	_Z30tile_square_matrix_mult_kernelPiS_S_j
.visible .entry _Z30tile_square_matrix_mult_kernelPiS_S_j(
	.param .u64 .ptr .align 1 _Z30tile_square_matrix_mult_kernelPiS_S_j_param_0,
	.param .u64 .ptr .align 1 _Z30tile_square_matrix_mult_kernelPiS_S_j_param_1,
	.param .u64 .ptr .align 1 _Z30tile_square_matrix_mult_kernelPiS_S_j_param_2,
	.param .u32 _Z30tile_square_matrix_mult_kernelPiS_S_j_param_3
)
{
	.reg .pred 	%p<3>;
	.reg .b32 	%r<138>;
	.reg .b64 	%rd<13>;
	// demoted variable
	.shared .align 4 .b8 _ZZ30tile_square_matrix_mult_kernelPiS_S_jE3mds[4096];
	// demoted variable
	.shared .align 4 .b8 _ZZ30tile_square_matrix_mult_kernelPiS_S_jE3nds[4096];
	ld.param.u64 	%rd3, [_Z30tile_square_matrix_mult_kernelPiS_S_j_param_0];
	ld.param.u64 	%rd4, [_Z30tile_square_matrix_mult_kernelPiS_S_j_param_1];
	ld.param.u64 	%rd5, [_Z30tile_square_matrix_mult_kernelPiS_S_j_param_2];
	ld.param.u32 	%r22, [_Z30tile_square_matrix_mult_kernelPiS_S_j_param_3];
	mov.u32 	%r24, %ctaid.x;
	mov.u32 	%r25, %ctaid.y;
	mov.u32 	%r1, %tid.x;
	mov.u32 	%r2, %tid.y;
	shl.b32 	%r26, %r25, 5;
	add.s32 	%r3, %r26, %r2;
	shl.b32 	%r4, %r24, 5;
	setp.lt.u32 	%p1, %r22, 32;
	mov.b32 	%r137, 0;
	@%p1 bra 	$L__BB1_3;
	shl.b32 	%r28, %r2, 7;
	mov.u32 	%r29, _ZZ30tile_square_matrix_mult_kernelPiS_S_jE3mds;
	add.s32 	%r5, %r29, %r28;
	shl.b32 	%r30, %r1, 2;
	add.s32 	%r6, %r5, %r30;
	mov.u32 	%r31, _ZZ30tile_square_matrix_mult_kernelPiS_S_jE3nds;
	add.s32 	%r8, %r31, %r30;
	add.s32 	%r7, %r8, %r28;
	shr.u32 	%r32, %r22, 5;
	neg.s32 	%r135, %r32;
	mad.lo.s32 	%r134, %r22, %r3, %r1;
	mad.lo.s32 	%r33, %r2, %r22, %r1;
	add.s32 	%r133, %r33, %r4;
	shl.b32 	%r12, %r22, 5;
	cvta.to.global.u64 	%rd1, %rd3;
	cvta.to.global.u64 	%rd2, %rd4;
	mov.b32 	%r137, 0;
$L__BB1_2:
	mul.wide.u32 	%rd6, %r134, 4;
	add.s64 	%rd7, %rd1, %rd6;
	ld.global.u32 	%r34, [%rd7];
	st.shared.u32 	[%r6], %r34;
	mul.wide.u32 	%rd8, %r133, 4;
	add.s64 	%rd9, %rd2, %rd8;
	ld.global.u32 	%r35, [%rd9];
	st.shared.u32 	[%r7], %r35;
	bar.sync 	0;
	ld.shared.u32 	%r36, [%r5];
	ld.shared.u32 	%r37, [%r8];
	mad.lo.s32 	%r38, %r37, %r36, %r137;
	ld.shared.u32 	%r39, [%r5+4];
	ld.shared.u32 	%r40, [%r8+128];
	mad.lo.s32 	%r41, %r40, %r39, %r38;
	ld.shared.u32 	%r42, [%r5+8];
	ld.shared.u32 	%r43, [%r8+256];
	mad.lo.s32 	%r44, %r43, %r42, %r41;
	ld.shared.u32 	%r45, [%r5+12];
	ld.shared.u32 	%r46, [%r8+384];
	mad.lo.s32 	%r47, %r46, %r45, %r44;
	ld.shared.u32 	%r48, [%r5+16];
	ld.shared.u32 	%r49, [%r8+512];
	mad.lo.s32 	%r50, %r49, %r48, %r47;
	ld.shared.u32 	%r51, [%r5+20];
	ld.shared.u32 	%r52, [%r8+640];
	mad.lo.s32 	%r53, %r52, %r51, %r50;
	ld.shared.u32 	%r54, [%r5+24];
	ld.shared.u32 	%r55, [%r8+768];
	mad.lo.s32 	%r56, %r55, %r54, %r53;
	ld.shared.u32 	%r57, [%r5+28];
	ld.shared.u32 	%r58, [%r8+896];
	mad.lo.s32 	%r59, %r58, %r57, %r56;
	ld.shared.u32 	%r60, [%r5+32];
	ld.shared.u32 	%r61, [%r8+1024];
	mad.lo.s32 	%r62, %r61, %r60, %r59;
	ld.shared.u32 	%r63, [%r5+36];
	ld.shared.u32 	%r64, [%r8+1152];
	mad.lo.s32 	%r65, %r64, %r63, %r62;
	ld.shared.u32 	%r66, [%r5+40];
	ld.shared.u32 	%r67, [%r8+1280];
	mad.lo.s32 	%r68, %r67, %r66, %r65;
	ld.shared.u32 	%r69, [%r5+44];
	ld.shared.u32 	%r70, [%r8+1408];
	mad.lo.s32 	%r71, %r70, %r69, %r68;
	ld.shared.u32 	%r72, [%r5+48];
	ld.shared.u32 	%r73, [%r8+1536];
	mad.lo.s32 	%r74, %r73, %r72, %r71;
	ld.shared.u32 	%r75, [%r5+52];
	ld.shared.u32 	%r76, [%r8+1664];
	mad.lo.s32 	%r77, %r76, %r75, %r74;
	ld.shared.u32 	%r78, [%r5+56];
	ld.shared.u32 	%r79, [%r8+1792];
	mad.lo.s32 	%r80, %r79, %r78, %r77;
	ld.shared.u32 	%r81, [%r5+60];
	ld.shared.u32 	%r82, [%r8+1920];
	mad.lo.s32 	%r83, %r82, %r81, %r80;
	ld.shared.u32 	%r84, [%r5+64];
	ld.shared.u32 	%r85, [%r8+2048];
	mad.lo.s32 	%r86, %r85, %r84, %r83;
	ld.shared.u32 	%r87, [%r5+68];
	ld.shared.u32 	%r88, [%r8+2176];
	mad.lo.s32 	%r89, %r88, %r87, %r86;
	ld.shared.u32 	%r90, [%r5+72];
	ld.shared.u32 	%r91, [%r8+2304];
	mad.lo.s32 	%r92, %r91, %r90, %r89;
	ld.shared.u32 	%r93, [%r5+76];
	ld.shared.u32 	%r94, [%r8+2432];
	mad.lo.s32 	%r95, %r94, %r93, %r92;
	ld.shared.u32 	%r96, [%r5+80];
	ld.shared.u32 	%r97, [%r8+2560];
	mad.lo.s32 	%r98, %r97, %r96, %r95;
	ld.shared.u32 	%r99, [%r5+84];
	ld.shared.u32 	%r100, [%r8+2688];
	mad.lo.s32 	%r101, %r100, %r99, %r98;
	ld.shared.u32 	%r102, [%r5+88];
	ld.shared.u32 	%r103, [%r8+2816];
	mad.lo.s32 	%r104, %r103, %r102, %r101;
	ld.shared.u32 	%r105, [%r5+92];
	ld.shared.u32 	%r106, [%r8+2944];
	mad.lo.s32 	%r107, %r106, %r105, %r104;
	ld.shared.u32 	%r108, [%r5+96];
	ld.shared.u32 	%r109, [%r8+3072];
	mad.lo.s32 	%r110, %r109, %r108, %r107;
	ld.shared.u32 	%r111, [%r5+100];
	ld.shared.u32 	%r112, [%r8+3200];
	mad.lo.s32 	%r113, %r112, %r111, %r110;
	ld.shared.u32 	%r114, [%r5+104];
	ld.shared.u32 	%r115, [%r8+3328];
	mad.lo.s32 	%r116, %r115, %r114, %r113;
	ld.shared.u32 	%r117, [%r5+108];
	ld.shared.u32 	%r118, [%r8+3456];
	mad.lo.s32 	%r119, %r118, %r117, %r116;
	ld.shared.u32 	%r120, [%r5+112];
	ld.shared.u32 	%r121, [%r8+3584];
	mad.lo.s32 	%r122, %r121, %r120, %r119;
	ld.shared.u32 	%r123, [%r5+116];
	ld.shared.u32 	%r124, [%r8+3712];
	mad.lo.s32 	%r125, %r124, %r123, %r122;
	ld.shared.u32 	%r126, [%r5+120];
	ld.shared.u32 	%r127, [%r8+3840];
	mad.lo.s32 	%r128, %r127, %r126, %r125;
	ld.shared.u32 	%r129, [%r5+124];
	ld.shared.u32 	%r130, [%r8+3968];
	mad.lo.s32 	%r137, %r130, %r129, %r128;
	bar.sync 	0;
	add.s32 	%r135, %r135, 1;
	setp.ne.s32 	%p2, %r135, 0;
	add.s32 	%r134, %r134, 32;
	add.s32 	%r133, %r133, %r12;
	@%p2 bra 	$L__BB1_2;
$L__BB1_3:
	cvta.to.global.u64 	%rd10, %rd5;
	add.s32 	%r131, %r4, %r1;
	mad.lo.s32 	%r132, %r22, %r3, %r131;
	mul.wide.u32 	%rd11, %r132, 4;
	add.s64 	%rd12, %rd10, %rd11;
	st.global.u32 	[%rd12], %r137;
	ret;

}


// ===== COMPILED SASS (sm_100) =====

	.target	sm_100

	.elftype	@"ET_EXEC"


//--------------------- .note.nv.tkinfo           --------------------------
	.section	.note.nv.tkinfo,"",@"SHT_NOTE"
	.sectionflags	@"SHF_NOTE_NV_TKINFO"
	.tkinfo
        /*0018*/ 	.word	0x00000002
        /*0030*/ 	.string	""
        /*0030*/ 	.string	"ptxas"
        /*0030*/ 	.string	"Cuda compilation tools, release 13.0, V13.0.88"
        /*0030*/ 	.string	"Build cuda_13.0.r13.0/compiler.36424714_0"
        /*0030*/ 	.string	"-arch sm_100 -m 64 "



//--------------------- .note.nv.cuinfo           --------------------------
	.section	.note.nv.cuinfo,"",@"SHT_NOTE"
	.sectionflags	@"SHF_NOTE_NV_CUINFO"
        /*0018*/ 	.short	0x0002
        /*001a*/ 	.short	0x0064
        /*001c*/ 	.short	0x0082
	.zero		2


//--------------------- .nv.info                  --------------------------
	.section	.nv.info,"",@"SHT_CUDA_INFO"
	.align	4


	//----- nvinfo : EIATTR_REGCOUNT
	.align		4
        /*0000*/ 	.byte	0x04, 0x2f
        /*0002*/ 	.short	(.L_1 - .L_0)
	.align		4
.L_0:
        /*0004*/ 	.word	index@(_Z32normal_square_matrix_mult_kernelPiS_S_j)
        /*0008*/ 	.word	0x00000020


	//----- nvinfo : EIATTR_FRAME_SIZE
	.align		4
.L_1:
        /*000c*/ 	.byte	0x04, 0x11
        /*000e*/ 	.short	(.L_3 - .L_2)
	.align		4
.L_2:
        /*0010*/ 	.word	index@(_Z32normal_square_matrix_mult_kernelPiS_S_j)
        /*0014*/ 	.word	0x00000000


	//----- nvinfo : EIATTR_REGCOUNT
	.align		4
.L_3:
        /*0018*/ 	.byte	0x04, 0x2f
        /*001a*/ 	.short	(.L_5 - .L_4)
	.align		4
.L_4:
        /*001c*/ 	.word	index@(_Z30tile_square_matrix_mult_kernelPiS_S_j)
        /*0020*/ 	.word	0x0000001f


	//----- nvinfo : EIATTR_FRAME_SIZE
	.align		4
.L_5:
        /*0024*/ 	.byte	0x04, 0x11
        /*0026*/ 	.short	(.L_7 - .L_6)
	.align		4
.L_6:
        /*0028*/ 	.word	index@(_Z30tile_square_matrix_mult_kernelPiS_S_j)
        /*002c*/ 	.word	0x00000000


	//----- nvinfo : EIATTR_MIN_STACK_SIZE
	.align		4
.L_7:
        /*0030*/ 	.byte	0x04, 0x12
        /*0032*/ 	.short	(.L_9 - .L_8)
	.align		4
.L_8:
        /*0034*/ 	.word	index@(_Z30tile_square_matrix_mult_kernelPiS_S_j)
        /*0038*/ 	.word	0x00000000


	//----- nvinfo : EIATTR_MIN_STACK_SIZE
	.align		4
.L_9:
        /*003c*/ 	.byte	0x04, 0x12
        /*003e*/ 	.short	(.L_11 - .L_10)
	.align		4
.L_10:
        /*0040*/ 	.word	index@(_Z32normal_square_matrix_mult_kernelPiS_S_j)
        /*0044*/ 	.word	0x00000000
.L_11:


//--------------------- .nv.compat                --------------------------
	.section	.nv.compat,"",@"SHT_CUDA_COMPAT_INFO"
	.align	4
        /*0000*/ 	.byte	0x02, 0x09, 0x00, 0x00, 0x02, 0x02, 0x01, 0x00, 0x02, 0x05, 0x05, 0x00, 0x03, 0x07, 0x01, 0x01
        /*0010*/ 	.byte	0x02, 0x03, 0x00, 0x00, 0x02, 0x06, 0x01, 0x00, 0x04, 0x0b, 0x08, 0x00, 0x09, 0x00, 0x00, 0x00
        /*0020*/ 	.byte	0x00, 0x00, 0x00, 0x00


//--------------------- .nv.info._Z30tile_square_matrix_mult_kernelPiS_S_j --------------------------
	.section	.nv.info._Z30tile_square_matrix_mult_kernelPiS_S_j,"",@"SHT_CUDA_INFO"
	.sectionflags	@""
	.align	4


	//----- nvinfo : EIATTR_CUDA_API_VERSION
	.align		4
        /*0000*/ 	.byte	0x04, 0x37
        /*0002*/ 	.short	(.L_13 - .L_12)
.L_12:
        /*0004*/ 	.word	0x00000082


	//----- nvinfo : EIATTR_KPARAM_INFO
	.align		4
.L_13:
        /*0008*/ 	.byte	0x04, 0x17
        /*000a*/ 	.short	(.L_15 - .L_14)
.L_14:
        /*000c*/ 	.word	0x00000000
        /*0010*/ 	.short	0x0003
        /*0012*/ 	.short	0x0018
        /*0014*/ 	.byte	0x00, 0xf0, 0x11, 0x00


	//----- nvinfo : EIATTR_KPARAM_INFO
	.align		4
.L_15:
        /*0018*/ 	.byte	0x04, 0x17
        /*001a*/ 	.short	(.L_17 - .L_16)
.L_16:
        /*001c*/ 	.word	0x00000000
        /*0020*/ 	.short	0x0002
        /*0022*/ 	.short	0x0010
        /*0024*/ 	.byte	0x00, 0xf5, 0x21, 0x00


	//----- nvinfo : EIATTR_KPARAM_INFO
	.align		4
.L_17:
        /*0028*/ 	.byte	0x04, 0x17
        /*002a*/ 	.short	(.L_19 - .L_18)
.L_18:
        /*002c*/ 	.word	0x00000000
        /*0030*/ 	.short	0x0001
        /*0032*/ 	.short	0x0008
        /*0034*/ 	.byte	0x00, 0xf5, 0x21, 0x00


	//----- nvinfo : EIATTR_KPARAM_INFO
	.align		4
.L_19:
        /*0038*/ 	.byte	0x04, 0x17
        /*003a*/ 	.short	(.L_21 - .L_20)
.L_20:
        /*003c*/ 	.word	0x00000000
        /*0040*/ 	.short	0x0000
        /*0042*/ 	.short	0x0000
        /*0044*/ 	.byte	0x00, 0xf5, 0x21, 0x00


	//----- nvinfo : EIATTR_SPARSE_MMA_MASK
	.align		4
.L_21:
        /*0048*/ 	.byte	0x03, 0x50
        /*004a*/ 	.short	0x0000


	//----- nvinfo : EIATTR_MAXREG_COUNT
	.align		4
        /*004c*/ 	.byte	0x03, 0x1b
        /*004e*/ 	.short	0x00ff


	//----- nvinfo : EIATTR_NUM_BARRIERS
	.align		4
        /*0050*/ 	.byte	0x02, 0x4c
        /*0052*/ 	.byte	0x01
	.zero		1


	//----- nvinfo : EIATTR_MERCURY_ISA_VERSION
	.align		4
        /*0054*/ 	.byte	0x03, 0x5f
        /*0056*/ 	.short	0x0101


	//----- nvinfo : EIATTR_VRC_CTA_INIT_COUNT
	.align		4
        /*0058*/ 	.byte	0x02, 0x4a
	.zero		1
	.zero		1


	//----- nvinfo : EIATTR_EXIT_INSTR_OFFSETS
	.align		4
        /*005c*/ 	.byte	0x04, 0x1c
        /*005e*/ 	.short	(.L_23 - .L_22)


	//   ....[0]....
.L_22:
        /*0060*/ 	.word	0x00000760


	//----- nvinfo : EIATTR_CBANK_PARAM_SIZE
	.align		4
.L_23:
        /*0064*/ 	.byte	0x03, 0x19
        /*0066*/ 	.short	0x001c


	//----- nvinfo : EIATTR_PARAM_CBANK
	.align		4
        /*0068*/ 	.byte	0x04, 0x0a
        /*006a*/ 	.short	(.L_25 - .L_24)
	.align		4
.L_24:
        /*006c*/ 	.word	index@(.nv.constant0._Z30tile_square_matrix_mult_kernelPiS_S_j)
        /*0070*/ 	.short	0x0380
        /*0072*/ 	.short	0x001c


	//----- nvinfo : EIATTR_SW_WAR
	.align		4
.L_25:
        /*0074*/ 	.byte	0x04, 0x36
        /*0076*/ 	.short	(.L_27 - .L_26)
.L_26:
        /*0078*/ 	.word	0x00000008
.L_27:


//--------------------- .nv.info._Z32normal_square_matrix_mult_kernelPiS_S_j --------------------------
	.section	.nv.info._Z32normal_square_matrix_mult_kernelPiS_S_j,"",@"SHT_CUDA_INFO"
	.sectionflags	@""
	.align	4


	//----- nvinfo : EIATTR_CUDA_API_VERSION
	.align		4
        /*0000*/ 	.byte	0x04, 0x37
        /*0002*/ 	.short	(.L_29 - .L_28)
.L_28:
        /*0004*/ 	.word	0x00000082


	//----- nvinfo : EIATTR_KPARAM_INFO
	.align		4
.L_29:
        /*0008*/ 	.byte	0x04, 0x17
        /*000a*/ 	.short	(.L_31 - .L_30)
.L_30:
        /*000c*/ 	.word	0x00000000
        /*0010*/ 	.short	0x0003
        /*0012*/ 	.short	0x0018
        /*0014*/ 	.byte	0x00, 0xf0, 0x11, 0x00


	//----- nvinfo : EIATTR_KPARAM_INFO
	.align		4
.L_31:
        /*0018*/ 	.byte	0x04, 0x17
        /*001a*/ 	.short	(.L_33 - .L_32)
.L_32:
        /*001c*/ 	.word	0x00000000
        /*0020*/ 	.short	0x0002
        /*0022*/ 	.short	0x0010
        /*0024*/ 	.byte	0x00, 0xf5, 0x21, 0x00


	//----- nvinfo : EIATTR_KPARAM_INFO
	.align		4
.L_33:
        /*0028*/ 	.byte	0x04, 0x17
        /*002a*/ 	.short	(.L_35 - .L_34)
.L_34:
        /*002c*/ 	.word	0x00000000
        /*0030*/ 	.short	0x0001
        /*0032*/ 	.short	0x0008
        /*0034*/ 	.byte	0x00, 0xf5, 0x21, 0x00


	//----- nvinfo : EIATTR_KPARAM_INFO
	.align		4
.L_35:
        /*0038*/ 	.byte	0x04, 0x17
        /*003a*/ 	.short	(.L_37 - .L_36)
.L_36:
        /*003c*/ 	.word	0x00000000
        /*0040*/ 	.short	0x0000
        /*0042*/ 	.short	0x0000
        /*0044*/ 	.byte	0x00, 0xf5, 0x21, 0x00


	//----- nvinfo : EIATTR_SPARSE_MMA_MASK
	.align		4
.L_37:
        /*0048*/ 	.byte	0x03, 0x50
        /*004a*/ 	.short	0x0000


	//----- nvinfo : EIATTR_MAXREG_COUNT
	.align		4
        /*004c*/ 	.byte	0x03, 0x1b
        /*004e*/ 	.short	0x00ff


	//----- nvinfo : EIATTR_MERCURY_ISA_VERSION
	.align		4
        /*0050*/ 	.byte	0x03, 0x5f
        /*0052*/ 	.short	0x0101


	//----- nvinfo : EIATTR_VRC_CTA_INIT_COUNT
	.align		4
        /*0054*/ 	.byte	0x02, 0x4a
	.zero		1
	.zero		1


	//----- nvinfo : EIATTR_EXIT_INSTR_OFFSETS
	.align		4
        /*0058*/ 	.byte	0x04, 0x1c
        /*005a*/ 	.short	(.L_39 - .L_38)


	//   ....[0]....
.L_38:
        /*005c*/ 	.word	0x000000d0


	//   ....[1]....
        /*0060*/ 	.word	0x00000a50


	//----- nvinfo : EIATTR_CBANK_PARAM_SIZE
	.align		4
.L_39:
        /*0064*/ 	.byte	0x03, 0x19
        /*0066*/ 	.short	0x001c


	//----- nvinfo : EIATTR_PARAM_CBANK
	.align		4
        /*0068*/ 	.byte	0x04, 0x0a
        /*006a*/ 	.short	(.L_41 - .L_40)
	.align		4
.L_40:
        /*006c*/ 	.word	index@(.nv.constant0._Z32normal_square_matrix_mult_kernelPiS_S_j)
        /*0070*/ 	.short	0x0380
        /*0072*/ 	.short	0x001c


	//----- nvinfo : EIATTR_SW_WAR
	.align		4
.L_41:
        /*0074*/ 	.byte	0x04, 0x36
        /*0076*/ 	.short	(.L_43 - .L_42)
.L_42:
        /*0078*/ 	.word	0x00000008
.L_43:


//--------------------- .nv.callgraph             --------------------------
	.section	.nv.callgraph,"",@"SHT_CUDA_CALLGRAPH"
	.align	4
	.sectionentsize	8
	.align		4
        /*0000*/ 	.word	0x00000000
	.align		4
        /*0004*/ 	.word	0xffffffff
	.align		4
        /*0008*/ 	.word	0x00000000
	.align		4
        /*000c*/ 	.word	0xfffffffe
	.align		4
        /*0010*/ 	.word	0x00000000
	.align		4
        /*0014*/ 	.word	0xfffffffd
	.align		4
        /*0018*/ 	.word	0x00000000
	.align		4
        /*001c*/ 	.word	0xfffffffc


//--------------------- .text._Z30tile_square_matrix_mult_kernelPiS_S_j --------------------------
	.section	.text._Z30tile_square_matrix_mult_kernelPiS_S_j,"ax",@progbits
	.align	128
        .global         _Z30tile_square_matrix_mult_kernelPiS_S_j
        .type           _Z30tile_square_matrix_mult_kernelPiS_S_j,@function
        .size           _Z30tile_square_matrix_mult_kernelPiS_S_j,(.L_x_8 - _Z30tile_square_matrix_mult_kernelPiS_S_j)
        .other          _Z30tile_square_matrix_mult_kernelPiS_S_j,@"STO_CUDA_ENTRY STV_DEFAULT"
_Z30tile_square_matrix_mult_kernelPiS_S_j:
.text._Z30tile_square_matrix_mult_kernelPiS_S_j:
[----:B------:R-:W-:Y:S01]  /*0000*/  LDC R1, c[0x0][0x37c] ;  /* 0x0000df00ff017b82 */ /* 0x000fe20000000800 */
[----:B------:R-:W0:Y:S07]  /*0010*/  S2R R5, SR_CTAID.Y ;  /* 0x0000000000057919 */ /* 0x000e2e0000002600 */
[----:B------:R-:W1:Y:S01]  /*0020*/  LDC R0, c[0x0][0x398] ;  /* 0x0000e600ff007b82 */ /* 0x000e620000000800 */
[----:B------:R-:W2:Y:S01]  /*0030*/  LDCU.64 UR8, c[0x0][0x358] ;  /* 0x00006b00ff0877ac */ /* 0x000ea20008000a00 */
[----:B------:R-:W-:Y:S01]  /*0040*/  HFMA2 R11, -RZ, RZ, 0, 0 ;  /* 0x00000000ff0b7431 */ /* 0x000fe200000001ff */
[----:B------:R-:W0:Y:S01]  /*0050*/  S2R R8, SR_TID.Y ;  /* 0x0000000000087919 */ /* 0x000e220000002200 */
[----:B------:R-:W3:Y:S04]  /*0060*/  S2R R4, SR_CTAID.X ;  /* 0x0000000000047919 */ /* 0x000ee80000002500 */
[----:B------:R-:W4:Y:S01]  /*0070*/  LDC.64 R22, c[0x0][0x390] ;  /* 0x0000e400ff167b82 */ /* 0x000f220000000a00 */
[----:B------:R-:W3:Y:S01]  /*0080*/  S2R R7, SR_TID.X ;  /* 0x0000000000077919 */ /* 0x000ee20000002100 */
[----:B-1----:R-:W-:-:S02]  /*0090*/  ISETP.GE.U32.AND P0, PT, R0, 0x20, PT ;  /* 0x000000200000780c */ /* 0x002fc40003f06070 */
[----:B0-----:R-:W-:Y:S02]  /*00a0*/  LEA R5, R5, R8, 0x5 ;  /* 0x0000000805057211 */ /* 0x001fe400078e28ff */
[----:B---3--:R-:W-:-:S05]  /*00b0*/  LEA R2, R4, R7, 0x5 ;  /* 0x0000000704027211 */ /* 0x008fca00078e28ff */
[----:B------:R-:W-:-:S04]  /*00c0*/  IMAD R3, R5, R0, R2 ;  /* 0x0000000005037224 */ /* 0x000fc800078e0202 */
[----:B----4-:R-:W-:Y:S01]  /*00d0*/  IMAD.WIDE.U32 R22, R3, 0x4, R22 ;  /* 0x0000000403167825 */ /* 0x010fe200078e0016 */
[----:B--2---:R-:W-:Y:S06]  /*00e0*/  @!P0 BRA `(.L_x_0) ;  /* 0x0000000400988947 */ /* 0x004fec0003800000 */
[----:B------:R-:W0:Y:S01]  /*00f0*/  S2UR UR6, SR_CgaCtaId ;  /* 0x00000000000679c3 */ /* 0x000e220000008800 */
[----:B------:R-:W-:Y:S01]  /*0100*/  UMOV UR4, 0x400 ;  /* 0x0000040000047882 */ /* 0x000fe20000000000 */
[-CC-:B------:R-:W-:Y:S01]  /*0110*/  IMAD R3, R8, R0.reuse, R7.reuse ;  /* 0x0000000008037224 */ /* 0x180fe200078e0207 */
[----:B------:R-:W-:Y:S01]  /*0120*/  UIADD3 UR5, UPT, UPT, UR4, 0x1000, URZ ;  /* 0x0000100004057890 */ /* 0x000fe2000fffe0ff */
[----:B------:R-:W-:Y:S01]  /*0130*/  IMAD R2, R5, R0, R7 ;  /* 0x0000000005027224 */ /* 0x000fe200078e0207 */
[----:B------:R-:W-:Y:S02]  /*0140*/  MOV R11, RZ ;  /* 0x000000ff000b7202 */ /* 0x000fe40000000f00 */
[----:B------:R-:W-:Y:S01]  /*0150*/  LEA R3, R4, R3, 0x5 ;  /* 0x0000000304037211 */ /* 0x000fe200078e28ff */
[----:B------:R-:W1:Y:S01]  /*0160*/  LDC.64 R20, c[0x0][0x380] ;  /* 0x0000e000ff147b82 */ /* 0x000e620000000a00 */
[----:B------:R-:W-:-:S04]  /*0170*/  SHF.R.U32.HI R4, RZ, 0x5, R0 ;  /* 0x00000005ff047819 */ /* 0x000fc80000011600 */
[----:B------:R-:W-:-:S03]  /*0180*/  IADD3 R4, PT, PT, -R4, RZ, RZ ;  /* 0x000000ff04047210 */ /* 0x000fc60007ffe1ff */
[----:B------:R-:W2:Y:S01]  /*0190*/  LDC.64 R18, c[0x0][0x388] ;  /* 0x0000e200ff127b82 */ /* 0x000ea20000000a00 */
[----:B0-----:R-:W-:Y:S02]  /*01a0*/  ULEA UR4, UR6, UR4, 0x18 ;  /* 0x0000000406047291 */ /* 0x001fe4000f8ec0ff */
[----:B------:R-:W-:-:S04]  /*01b0*/  ULEA UR5, UR6, UR5, 0x18 ;  /* 0x0000000506057291 */ /* 0x000fc8000f8ec0ff */
[C---:B------:R-:W-:Y:S02]  /*01c0*/  LEA R16, R8.reuse, UR4, 0x7 ;  /* 0x0000000408107c11 */ /* 0x040fe4000f8e38ff */
[C---:B------:R-:W-:Y:S02]  /*01d0*/  LEA R6, R7.reuse, UR5, 0x2 ;  /* 0x0000000507067c11 */ /* 0x040fe4000f8e10ff */
[----:B------:R-:W-:Y:S02]  /*01e0*/  LEA R7, R7, R16, 0x2 ;  /* 0x0000001007077211 */ /* 0x000fe400078e10ff */
[----:B------:R-:W-:-:S07]  /*01f0*/  LEA R5, R8, R6, 0x7 ;  /* 0x0000000608057211 */ /* 0x000fce00078e38ff */
.L_x_1:
[----:B-1----:R-:W-:-:S04]  /*0200*/  IMAD.WIDE.U32 R24, R2, 0x4, R20 ;  /* 0x0000000402187825 */ /* 0x002fc800078e0014 */
[----:B--2---:R-:W-:Y:S02]  /*0210*/  IMAD.WIDE.U32 R8, R3, 0x4, R18 ;  /* 0x0000000403087825 */ /* 0x004fe400078e0012 */
[----:B------:R-:W2:Y:S04]  /*0220*/  LDG.E R24, desc[UR8][R24.64] ;  /* 0x0000000818187981 */ /* 0x000ea8000c1e1900 */
[----:B------:R-:W3:Y:S01]  /*0230*/  LDG.E R26, desc[UR8][R8.64] ;  /* 0x00000008081a7981 */ /* 0x000ee2000c1e1900 */
[----:B------:R-:W-:Y:S02]  /*0240*/  IADD3 R4, PT, PT, R4, 0x1, RZ ;  /* 0x0000000104047810 */ /* 0x000fe40007ffe0ff */
[----:B------:R-:W-:Y:S02]  /*0250*/  IADD3 R2, PT, PT, R2, 0x20, RZ ;  /* 0x0000002002027810 */ /* 0x000fe40007ffe0ff */
[----:B------:R-:W-:-:S02]  /*0260*/  ISETP.NE.AND P0, PT, R4, RZ, PT ;  /* 0x000000ff0400720c */ /* 0x000fc40003f05270 */
[----:B------:R-:W-:Y:S01]  /*0270*/  LEA R3, R0, R3, 0x5 ;  /* 0x0000000300037211 */ /* 0x000fe200078e28ff */
[----:B--2---:R-:W-:Y:S04]  /*0280*/  STS [R7], R24 ;  /* 0x0000001807007388 */ /* 0x004fe80000000800 */
[----:B---3--:R-:W-:Y:S01]  /*0290*/  STS [R5], R26 ;  /* 0x0000001a05007388 */ /* 0x008fe20000000800 */
[----:B------:R-:W-:Y:S06]  /*02a0*/  BAR.SYNC.DEFER_BLOCKING 0x0 ;  /* 0x0000000000007b1d */ /* 0x000fec0000010000 */
[----:B------:R-:W-:Y:S04]  /*02b0*/  LDS R10, [R6] ;  /* 0x00000000060a7984 */ /* 0x000fe80000000800 */
[----:B------:R-:W0:Y:S04]  /*02c0*/  LDS.128 R12, [R16] ;  /* 0x00000000100c7984 */ /* 0x000e280000000c00 */
[----:B------:R-:W1:Y:S04]  /*02d0*/  LDS R27, [R6+0x80] ;  /* 0x00008000061b7984 */ /* 0x000e680000000800 */
[----:B------:R-:W2:Y:S04]  /*02e0*/  LDS R17, [R6+0x100] ;  /* 0x0001000006117984 */ /* 0x000ea80000000800 */
[----:B------:R-:W3:Y:S04]  /*02f0*/  LDS R28, [R6+0x180] ;  /* 0x00018000061c7984 */ /* 0x000ee80000000800 */
[----:B------:R-:W-:Y:S04]  /*0300*/  LDS R25, [R6+0x200] ;  /* 0x0002000006197984 */ /* 0x000fe80000000800 */
[----:B------:R-:W-:Y:S04]  /*0310*/  LDS R24, [R6+0x380] ;  /* 0x0003800006187984 */ /* 0x000fe80000000800 */
[----:B------:R-:W-:Y:S01]  /*0320*/  LDS R26, [R6+0xa00] ;  /* 0x000a0000061a7984 */ /* 0x000fe20000000800 */
[----:B0-----:R-:W-:-:S03]  /*0330*/  IMAD R10, R12, R10, R11 ;  /* 0x0000000a0c0a7224 */ /* 0x001fc600078e020b */
[----:B------:R-:W-:Y:S01]  /*0340*/  LDS R12, [R6+0x280] ;  /* 0x00028000060c7984 */ /* 0x000fe20000000800 */
[----:B-1----:R-:W-:-:S03]  /*0350*/  IMAD R13, R27, R13, R10 ;  /* 0x0000000d1b0d7224 */ /* 0x002fc600078e020a */
[----:B------:R-:W0:Y:S01]  /*0360*/  LDS.128 R8, [R16+0x10] ;  /* 0x0000100010087984 */ /* 0x000e220000000c00 */
[----:B--2---:R-:W-:-:S03]  /*0370*/  IMAD R14, R17, R14, R13 ;  /* 0x0000000e110e7224 */ /* 0x004fc600078e020d */
[----:B------:R-:W1:Y:S01]  /*0380*/  LDS R17, [R6+0x300] ;  /* 0x0003000006117984 */ /* 0x000e620000000800 */
[----:B---3--:R-:W-:-:S04]  /*0390*/  IMAD R15, R28, R15, R14 ;  /* 0x0000000f1c0f7224 */ /* 0x008fc800078e020e */
[----:B0-----:R-:W-:Y:S02]  /*03a0*/  IMAD R8, R8, R25, R15 ;  /* 0x0000001908087224 */ /* 0x001fe400078e020f */
[----:B------:R-:W-:Y:S02]  /*03b0*/  LDS R25, [R6+0x400] ;  /* 0x0004000006197984 */ /* 0x000fe40000000800 */
[----:B------:R-:W-:Y:S02]  /*03c0*/  IMAD R9, R12, R9, R8 ;  /* 0x000000090c097224 */ /* 0x000fe400078e0208 */
[----:B------:R-:W0:Y:S02]  /*03d0*/  LDS.128 R12, [R16+0x20] ;  /* 0x00002000100c7984 */ /* 0x000e240000000c00 */
[----:B-1----:R-:W-:Y:S02]  /*03e0*/  IMAD R10, R17, R10, R9 ;  /* 0x0000000a110a7224 */ /* 0x002fe400078e0209 */
[----:B------:R-:W1:Y:S02]  /*03f0*/  LDS R8, [R6+0x480] ;  /* 0x0004800006087984 */ /* 0x000e640000000800 */
[----:B------:R-:W-:-:S02]  /*0400*/  IMAD R11, R24, R11, R10 ;  /* 0x0000000b180b7224 */ /* 0x000fc400078e020a */
[----:B------:R-:W2:Y:S04]  /*0410*/  LDS R17, [R6+0x500] ;  /* 0x0005000006117984 */ /* 0x000ea80000000800 */
[----:B------:R-:W3:Y:S01]  /*0420*/  LDS R24, [R6+0x580] ;  /* 0x0005800006187984 */ /* 0x000ee20000000800 */
[----:B0-----:R-:W-:-:S03]  /*0430*/  IMAD R11, R12, R25, R11 ;  /* 0x000000190c0b7224 */ /* 0x001fc600078e020b */
[----:B------:R-:W-:Y:S01]  /*0440*/  LDS R25, [R6+0x600] ;  /* 0x0006000006197984 */ /* 0x000fe20000000800 */
[----:B-1----:R-:W-:-:S03]  /*0450*/  IMAD R13, R8, R13, R11 ;  /* 0x0000000d080d7224 */ /* 0x002fc600078e020b */
[----:B------:R-:W0:Y:S01]  /*0460*/  LDS.128 R8, [R16+0x30] ;  /* 0x0000300010087984 */ /* 0x000e220000000c00 */
[----:B--2---:R-:W-:-:S03]  /*0470*/  IMAD R14, R17, R14, R13 ;  /* 0x0000000e110e7224 */ /* 0x004fc600078e020d */
[----:B------:R-:W1:Y:S01]  /*0480*/  LDS R12, [R6+0x680] ;  /* 0x00068000060c7984 */ /* 0x000e620000000800 */
[----:B---3--:R-:W-:-:S03]  /*0490*/  IMAD R15, R24, R15, R14 ;  /* 0x0000000f180f7224 */ /* 0x008fc600078e020e */
        /* <DEDUP_REMOVED lines=18> */
[----:B------:R-:W-:Y:S04]  /*05c0*/  LDS R24, [R6+0xc80] ;  /* 0x000c800006187984 */ /* 0x000fe80000000800 */
[----:B------:R-:W-:Y:S01]  /*05d0*/  LDS R17, [R6+0xd00] ;  /* 0x000d000006117984 */ /* 0x000fe20000000800 */
[----:B0-----:R-:W-:-:S03]  /*05e0*/  IMAD R15, R8, R26, R15 ;  /* 0x0000001a080f7224 */ /* 0x001fc600078e020f */
[----:B------:R-:W0:Y:S01]  /*05f0*/  LDS R8, [R6+0xb80] ;  /* 0x000b800006087984 */ /* 0x000e220000000800 */
[----:B------:R-:W-:-:S03]  /*0600*/  IMAD R9, R12, R9, R15 ;  /* 0x000000090c097224 */ /* 0x000fc600078e020f */
[----:B------:R-:W-:Y:S01]  /*0610*/  LDS R26, [R6+0xc00] ;  /* 0x000c0000061a7984 */ /* 0x000fe20000000800 */
[----:B-1----:R-:W-:-:S03]  /*0620*/  IMAD R9, R25, R10, R9 ;  /* 0x0000000a19097224 */ /* 0x002fc600078e0209 */
[----:B------:R-:W1:Y:S04]  /*0630*/  LDS.128 R12, [R16+0x60] ;  /* 0x00006000100c7984 */ /* 0x000e680000000c00 */
[----:B------:R-:W-:Y:S01]  /*0640*/  LDS R25, [R6+0xe00] ;  /* 0x000e000006197984 */ /* 0x000fe20000000800 */
[----:B0-----:R-:W-:-:S04]  /*0650*/  IMAD R9, R8, R11, R9 ;  /* 0x0000000b08097224 */ /* 0x001fc800078e0209 */
[----:B-1----:R-:W-:Y:S02]  /*0660*/  IMAD R9, R12, R26, R9 ;  /* 0x0000001a0c097224 */ /* 0x002fe400078e0209 */
[----:B------:R-:W0:Y:S02]  /*0670*/  LDS R12, [R6+0xd80] ;  /* 0x000d8000060c7984 */ /* 0x000e240000000800 */
[----:B------:R-:W-:Y:S02]  /*0680*/  IMAD R13, R24, R13, R9 ;  /* 0x0000000d180d7224 */ /* 0x000fe400078e0209 */
[----:B------:R-:W1:Y:S02]  /*0690*/  LDS.128 R8, [R16+0x70] ;  /* 0x0000700010087984 */ /* 0x000e640000000c00 */
[----:B------:R-:W-:Y:S02]  /*06a0*/  IMAD R13, R17, R14, R13 ;  /* 0x0000000e110d7224 */ /* 0x000fe400078e020d */
[----:B------:R-:W2:Y:S04]  /*06b0*/  LDS R24, [R6+0xe80] ;  /* 0x000e800006187984 */ /* 0x000ea80000000800 */
[----:B------:R-:W3:Y:S04]  /*06c0*/  LDS R14, [R6+0xf00] ;  /* 0x000f0000060e7984 */ /* 0x000ee80000000800 */
[----:B------:R-:W4:Y:S01]  /*06d0*/  LDS R17, [R6+0xf80] ;  /* 0x000f800006117984 */ /* 0x000f220000000800 */
[----:B0-----:R-:W-:-:S04]  /*06e0*/  IMAD R13, R12, R15, R13 ;  /* 0x0000000f0c0d7224 */ /* 0x001fc800078e020d */
[----:B-1----:R-:W-:-:S04]  /*06f0*/  IMAD R8, R8, R25, R13 ;  /* 0x0000001908087224 */ /* 0x002fc800078e020d */
[----:B--2---:R-:W-:-:S04]  /*0700*/  IMAD R9, R24, R9, R8 ;  /* 0x0000000918097224 */ /* 0x004fc800078e0208 */
[----:B---3--:R-:W-:-:S04]  /*0710*/  IMAD R10, R14, R10, R9 ;  /* 0x0000000a0e0a7224 */ /* 0x008fc800078e0209 */
[----:B----4-:R-:W-:Y:S01]  /*0720*/  IMAD R11, R17, R11, R10 ;  /* 0x0000000b110b7224 */ /* 0x010fe200078e020a */
[----:B------:R-:W-:Y:S06]  /*0730*/  BAR.SYNC.DEFER_BLOCKING 0x0 ;  /* 0x0000000000007b1d */ /* 0x000fec0000010000 */
[----:B------:R-:W-:Y:S05]  /*0740*/  @P0 BRA `(.L_x_1) ;  /* 0xfffffff800ac0947 */ /* 0x000fea000383ffff */
.L_x_0:
[----:B------:R-:W-:Y:S01]  /*0750*/  STG.E desc[UR8][R22.64], R11 ;  /* 0x0000000b16007986 */ /* 0x000fe2000c101908 */
[----:B------:R-:W-:Y:S05]  /*0760*/  EXIT ;  /* 0x000000000000794d */ /* 0x000fea0003800000 */
.L_x_2:
[----:B------:R-:W-:-:S00]  /*0770*/  BRA `(.L_x_2) ;  /* 0xfffffffc00fc7947 */ /* 0x000fc0000383ffff */
[----:B------:R-:W-:-:S00]  /*0780*/  NOP ;  /* 0x0000000000007918 */ /* 0x000fc00000000000 */
[----:B------:R-:W-:-:S00]  /*0790*/  NOP ;  /* 0x0000000000007918 */ /* 0x000fc00000000000 */
[----:B------:R-:W-:-:S00]  /*07a0*/  NOP ;  /* 0x0000000000007918 */ /* 0x000fc00000000000 */
[----:B------:R-:W-:-:S00]  /*07b0*/  NOP ;  /* 0x0000000000007918 */ /* 0x000fc00000000000 */
[----:B------:R-:W-:-:S00]  /*07c0*/  NOP ;  /* 0x0000000000007918 */ /* 0x000fc00000000000 */
[----:B------:R-:W-:-:S00]  /*07d0*/  NOP ;  /* 0x0000000000007918 */ /* 0x000fc00000000000 */
[----:B------:R-:W-:-:S00]  /*07e0*/  NOP ;  /* 0x0000000000007918 */ /* 0x000fc00000000000 */
[----:B------:R-:W-:-:S00]  /*07f0*/  NOP ;  /* 0x0000000000007918 */ /* 0x000fc00000000000 */
.L_x_8:


//--------------------- .text._Z32normal_square_matrix_mult_kernelPiS_S_j --------------------------
	.section	.text._Z32normal_square_matrix_mult_kernelPiS_S_j,"ax",@progbits
	.align	128
        .global         _Z32normal_square_matrix_mult_kernelPiS_S_j
        .type           _Z32normal_square_matrix_mult_kernelPiS_S_j,@function
        .size           _Z32normal_square_matrix_mult_kernelPiS_S_j,(.L_x_9 - _Z32normal_square_matrix_mult_kernelPiS_S_j)
        .other          _Z32normal_square_matrix_mult_kernelPiS_S_j,@"STO_CUDA_ENTRY STV_DEFAULT"
_Z32normal_square_matrix_mult_kernelPiS_S_j:
.text._Z32normal_square_matrix_mult_kernelPiS_S_j:
[----:B------:R-:W-:Y:S01]  /*0000*/  LDC R1, c[0x0][0x37c] ;  /* 0x0000df00ff017b82 */ /* 0x000fe20000000800 */
[----:B------:R-:W0:Y:S07]  /*0010*/  S2R R2, SR_TID.Y ;  /* 0x0000000000027919 */ /* 0x000e2e0000002200 */
[----:B------:R-:W1:Y:S01]  /*0020*/  S2UR UR4, SR_CTAID.X ;  /* 0x00000000000479c3 */ /* 0x000e620000002500 */
[----:B------:R-:W1:Y:S01]  /*0030*/  LDCU UR5, c[0x0][0x360] ;  /* 0x00006c00ff0577ac */ /* 0x000e620008000800 */
[----:B------:R-:W2:Y:S06]  /*0040*/  S2R R7, SR_TID.X ;  /* 0x0000000000077919 */ /* 0x000eac0000002100 */
[----:B------:R-:W0:Y:S08]  /*0050*/  S2UR UR6, SR_CTAID.Y ;  /* 0x00000000000679c3 */ /* 0x000e300000002600 */
[----:B------:R-:W0:Y:S08]  /*0060*/  LDC R3, c[0x0][0x364] ;  /* 0x0000d900ff037b82 */ /* 0x000e300000000800 */
[----:B------:R-:W3:Y:S01]  /*0070*/  LDC R0, c[0x0][0x398] ;  /* 0x0000e600ff007b82 */ /* 0x000ee20000000800 */
[----:B-1----:R-:W-:Y:S01]  /*0080*/  UIMAD UR4, UR4, UR5, URZ ;  /* 0x00000005040472a4 */ /* 0x002fe2000f8e02ff */
[----:B0-----:R-:W-:-:S05]  /*0090*/  IMAD R2, R3, UR6, R2 ;  /* 0x0000000603027c24 */ /* 0x001fca000f8e0202 */
[----:B--2---:R-:W-:-:S04]  /*00a0*/  IADD3 R3, PT, PT, R7, UR4, RZ ;  /* 0x0000000407037c10 */ /* 0x004fc8000fffe0ff */
[----:B------:R-:W-:-:S04]  /*00b0*/  VIMNMX.U32 R5, PT, PT, R3, R2, !PT ;  /* 0x0000000203057248 */ /* 0x000fc80007fe0000 */
[----:B---3--:R-:W-:-:S13]  /*00c0*/  ISETP.GE.U32.AND P0, PT, R5, R0, PT ;  /* 0x000000000500720c */ /* 0x008fda0003f06070 */
[----:B------:R-:W-:Y:S05]  /*00d0*/  @P0 EXIT ;  /* 0x000000000000094d */ /* 0x000fea0003800000 */
[C---:B------:R-:W-:Y:S01]  /*00e0*/  IADD3 R5, PT, PT, R0.reuse, -0x1, RZ ;  /* 0xffffffff00057810 */ /* 0x040fe20007ffe0ff */
[----:B------:R-:W0:Y:S01]  /*00f0*/  LDCU.64 UR6, c[0x0][0x358] ;  /* 0x00006b00ff0677ac */ /* 0x000e220008000a00 */
[----:B------:R-:W-:Y:S02]  /*0100*/  LOP3.LUT R4, R0, 0x7, RZ, 0xc0, !PT ;  /* 0x0000000700047812 */ /* 0x000fe400078ec0ff */
[----:B------:R-:W-:Y:S01]  /*0110*/  ISETP.GE.U32.AND P1, PT, R5, 0x7, PT ;  /* 0x000000070500780c */ /* 0x000fe20003f26070 */
[----:B------:R-:W-:Y:S01]  /*0120*/  HFMA2 R5, -RZ, RZ, 0, 0 ;  /* 0x00000000ff057431 */ /* 0x000fe200000001ff */
[----:B------:R-:W-:Y:S02]  /*0130*/  ISETP.NE.AND P0, PT, R4, RZ, PT ;  /* 0x000000ff0400720c */ /* 0x000fe40003f05270 */
[----:B------:R-:W-:-:S09]  /*0140*/  MOV R26, RZ ;  /* 0x000000ff001a7202 */ /* 0x000fd20000000f00 */
[----:B------:R-:W-:Y:S05]  /*0150*/  @!P1 BRA `(.L_x_3) ;  /* 0x0000000400249947 */ /* 0x000fea0003800000 */
[C---:B------:R-:W-:Y:S01]  /*0160*/  LOP3.LUT R5, R0.reuse, 0xfffffff8, RZ, 0xc0, !PT ;  /* 0xfffffff800057812 */ /* 0x040fe200078ec0ff */
[C---:B------:R-:W-:Y:S01]  /*0170*/  IMAD R8, R0.reuse, 0x3, R3 ;  /* 0x0000000300087824 */ /* 0x040fe200078e0203 */
[C---:B------:R-:W-:Y:S01]  /*0180*/  IADD3 R6, PT, PT, R0.reuse, UR4, R7 ;  /* 0x0000000400067c10 */ /* 0x040fe2000fffe007 */
[C-C-:B------:R-:W-:Y:S01]  /*0190*/  IMAD R10, R0.reuse, 0x5, R3.reuse ;  /* 0x00000005000a7824 */ /* 0x140fe200078e0203 */
[CC--:B------:R-:W-:Y:S01]  /*01a0*/  LEA R7, R0.reuse, R3.reuse, 0x1 ;  /* 0x0000000300077211 */ /* 0x0c0fe200078e08ff */
[C-C-:B------:R-:W-:Y:S01]  /*01b0*/  IMAD R11, R0.reuse, 0x6, R3.reuse ;  /* 0x00000006000b7824 */ /* 0x140fe200078e0203 */
[CC--:B------:R-:W-:Y:S01]  /*01c0*/  LEA R9, R0.reuse, R3.reuse, 0x2 ;  /* 0x0000000300097211 */ /* 0x0c0fe200078e10ff */
[----:B------:R-:W-:Y:S01]  /*01d0*/  IMAD R18, R0, 0x7, R3 ;  /* 0x0000000700127824 */ /* 0x000fe200078e0203 */
[----:B------:R-:W-:Y:S01]  /*01e0*/  MOV R26, RZ ;  /* 0x000000ff001a7202 */ /* 0x000fe20000000f00 */
[----:B------:R-:W-:Y:S01]  /*01f0*/  IMAD R20, R2, R0, 0x3 ;  /* 0x0000000302147424 */ /* 0x000fe200078e0200 */
[----:B------:R-:W-:-:S02]  /*0200*/  MOV R19, R3 ;  /* 0x0000000300137202 */ /* 0x000fc40000000f00 */
[----:B------:R-:W-:-:S07]  /*0210*/  IADD3 R21, PT, PT, -R5, RZ, RZ ;  /* 0x000000ff05157210 */ /* 0x000fce0007ffe1ff */
.L_x_4:
[----:B------:R-:W1:Y:S01]  /*0220*/  LDC.64 R12, c[0x0][0x380] ;  /* 0x0000e000ff0c7b82 */ /* 0x000e620000000a00 */
[C---:B------:R-:W-:Y:S02]  /*0230*/  IADD3 R25, PT, PT, R20.reuse, -0x3, RZ ;  /* 0xfffffffd14197810 */ /* 0x040fe40007ffe0ff */
[----:B------:R-:W-:-:S05]  /*0240*/  IADD3 R23, PT, PT, R20, -0x2, RZ ;  /* 0xfffffffe14177810 */ /* 0x000fca0007ffe0ff */
[----:B------:R-:W2:Y:S01]  /*0250*/  LDC.64 R14, c[0x0][0x388] ;  /* 0x0000e200ff0e7b82 */ /* 0x000ea20000000a00 */
[----:B-1----:R-:W-:-:S04]  /*0260*/  IMAD.WIDE.U32 R24, R25, 0x4, R12 ;  /* 0x0000000419187825 */ /* 0x002fc800078e000c */
[----:B------:R-:W-:Y:S02]  /*0270*/  IMAD.WIDE.U32 R22, R23, 0x4, R12 ;  /* 0x0000000417167825 */ /* 0x000fe400078e000c */
[----:B0-----:R-:W3:Y:S02]  /*0280*/  LDG.E R25, desc[UR6][R24.64] ;  /* 0x0000000618197981 */ /* 0x001ee4000c1e1900 */
[--C-:B--2---:R-:W-:Y:S02]  /*0290*/  IMAD.WIDE.U32 R16, R19, 0x4, R14.reuse ;  /* 0x0000000413107825 */ /* 0x104fe400078e000e */
[----:B------:R-:W2:Y:S04]  /*02a0*/  LDG.E R27, desc[UR6][R22.64] ;  /* 0x00000006161b7981 */ /* 0x000ea8000c1e1900 */
[----:B------:R0:W3:Y:S02]  /*02b0*/  LDG.E R29, desc[UR6][R16.64] ;  /* 0x00000006101d7981 */ /* 0x0000e4000c1e1900 */
[----:B0-----:R-:W-:-:S05]  /*02c0*/  IMAD.WIDE.U32 R16, R6, 0x4, R14 ;  /* 0x0000000406107825 */ /* 0x001fca00078e000e */
[----:B------:R0:W2:Y:S01]  /*02d0*/  LDG.E R28, desc[UR6][R16.64] ;  /* 0x00000006101c7981 */ /* 0x0000a2000c1e1900 */
[----:B------:R-:W-:-:S05]  /*02e0*/  IADD3 R23, PT, PT, R20, -0x1, RZ ;  /* 0xffffffff14177810 */ /* 0x000fca0007ffe0ff */
[----:B------:R-:W-:-:S04]  /*02f0*/  IMAD.WIDE.U32 R22, R23, 0x4, R12 ;  /* 0x0000000417167825 */ /* 0x000fc800078e000c */
[----:B0-----:R-:W-:-:S04]  /*0300*/  IMAD.WIDE.U32 R16, R7, 0x4, R14 ;  /* 0x0000000407107825 */ /* 0x001fc800078e000e */
[----:B---3--:R-:W-:Y:S02]  /*0310*/  IMAD R29, R25, R29, R26 ;  /* 0x0000001d191d7224 */ /* 0x008fe400078e021a */
[----:B------:R0:W3:Y:S04]  /*0320*/  LDG.E R26, desc[UR6][R22.64] ;  /* 0x00000006161a7981 */ /* 0x0000e8000c1e1900 */
[----:B------:R1:W3:Y:S01]  /*0330*/  LDG.E R25, desc[UR6][R16.64] ;  /* 0x0000000610197981 */ /* 0x0002e2000c1e1900 */
[----:B0-----:R-:W-:-:S04]  /*0340*/  IMAD.WIDE.U32 R22, R20, 0x4, R12 ;  /* 0x0000000414167825 */ /* 0x001fc800078e000c */
[----:B-1----:R-:W-:Y:S01]  /*0350*/  IMAD.WIDE.U32 R16, R8, 0x4, R14 ;  /* 0x0000000408107825 */ /* 0x002fe200078e000e */
[----:B------:R-:W4:Y:S03]  /*0360*/  LDG.E R24, desc[UR6][R22.64] ;  /* 0x0000000616187981 */ /* 0x000f26000c1e1900 */
[----:B--2---:R-:W-:Y:S02]  /*0370*/  IMAD R27, R27, R28, R29 ;  /* 0x0000001c1b1b7224 */ /* 0x004fe400078e021d */
[----:B------:R0:W4:Y:S01]  /*0380*/  LDG.E R28, desc[UR6][R16.64] ;  /* 0x00000006101c7981 */ /* 0x000122000c1e1900 */
[----:B------:R-:W-:-:S05]  /*0390*/  IADD3 R29, PT, PT, R20, 0x2, RZ ;  /* 0x00000002141d7810 */ /* 0x000fca0007ffe0ff */
[----:B0-----:R-:W-:Y:S01]  /*03a0*/  IMAD.WIDE.U32 R16, R29, 0x4, R12 ;  /* 0x000000041d107825 */ /* 0x001fe200078e000c */
[----:B------:R-:W-:-:S04]  /*03b0*/  IADD3 R29, PT, PT, R20, 0x3, RZ ;  /* 0x00000003141d7810 */ /* 0x000fc80007ffe0ff */
[----:B------:R0:W2:Y:S02]  /*03c0*/  LDG.E R23, desc[UR6][R16.64] ;  /* 0x0000000610177981 */ /* 0x0000a4000c1e1900 */
[----:B0-----:R-:W-:-:S04]  /*03d0*/  IMAD.WIDE.U32 R16, R10, 0x4, R14 ;  /* 0x000000040a107825 */ /* 0x001fc800078e000e */
[----:B---3--:R-:W-:Y:S01]  /*03e0*/  IMAD R25, R26, R25, R27 ;  /* 0x000000191a197224 */ /* 0x008fe200078e021b */
[----:B------:R-:W-:-:S03]  /*03f0*/  IADD3 R27, PT, PT, R20, 0x1, RZ ;  /* 0x00000001141b7810 */ /* 0x000fc60007ffe0ff */
[----:B----4-:R-:W-:Y:S02]  /*0400*/  IMAD R22, R24, R28, R25 ;  /* 0x0000001c18167224 */ /* 0x010fe400078e0219 */
[----:B------:R-:W-:-:S06]  /*0410*/  IMAD.WIDE.U32 R24, R27, 0x4, R12 ;  /* 0x000000041b187825 */ /* 0x000fcc00078e000c */
[----:B------:R-:W3:Y:S01]  /*0420*/  LDG.E R25, desc[UR6][R24.64] ;  /* 0x0000000618197981 */ /* 0x000ee2000c1e1900 */
[----:B------:R-:W-:-:S06]  /*0430*/  IMAD.WIDE.U32 R26, R9, 0x4, R14 ;  /* 0x00000004091a7825 */ /* 0x000fcc00078e000e */
[----:B------:R-:W3:Y:S04]  /*0440*/  LDG.E R26, desc[UR6][R26.64] ;  /* 0x000000061a1a7981 */ /* 0x000ee8000c1e1900 */
[----:B------:R0:W2:Y:S02]  /*0450*/  LDG.E R24, desc[UR6][R16.64] ;  /* 0x0000000610187981 */ /* 0x0000a4000c1e1900 */
[----:B0-----:R-:W-:Y:S01]  /*0460*/  IMAD.WIDE.U32 R16, R29, 0x4, R12 ;  /* 0x000000041d107825 */ /* 0x001fe200078e000c */
[----:B------:R-:W-:-:S05]  /*0470*/  IADD3 R29, PT, PT, R20, 0x4, RZ ;  /* 0x00000004141d7810 */ /* 0x000fca0007ffe0ff */
[----:B------:R-:W-:Y:S01]  /*0480*/  IMAD.WIDE.U32 R12, R29, 0x4, R12 ;  /* 0x000000041d0c7825 */ /* 0x000fe200078e000c */
[----:B------:R-:W4:Y:S04]  /*0490*/  LDG.E R16, desc[UR6][R16.64] ;  /* 0x0000000610107981 */ /* 0x000f28000c1e1900 */
[----:B------:R0:W5:Y:S02]  /*04a0*/  LDG.E R28, desc[UR6][R12.64] ;  /* 0x000000060c1c7981 */ /* 0x000164000c1e1900 */
[----:B0-----:R-:W-:-:S04]  /*04b0*/  IMAD.WIDE.U32 R12, R11, 0x4, R14 ;  /* 0x000000040b0c7825 */ /* 0x001fc800078e000e */
[----:B------:R-:W-:Y:S01]  /*04c0*/  IMAD.WIDE.U32 R14, R18, 0x4, R14 ;  /* 0x00000004120e7825 */ /* 0x000fe200078e000e */
[----:B------:R-:W4:Y:S05]  /*04d0*/  LDG.E R29, desc[UR6][R12.64] ;  /* 0x000000060c1d7981 */ /* 0x000f2a000c1e1900 */
[----:B------:R-:W5:Y:S01]  /*04e0*/  LDG.E R14, desc[UR6][R14.64] ;  /* 0x000000060e0e7981 */ /* 0x000f62000c1e1900 */
[----:B------:R-:W-:-:S04]  /*04f0*/  IADD3 R21, PT, PT, R21, 0x8, RZ ;  /* 0x0000000815157810 */ /* 0x000fc80007ffe0ff */
[----:B------:R-:W-:Y:S02]  /*0500*/  ISETP.NE.AND P1, PT, R21, RZ, PT ;  /* 0x000000ff1500720c */ /* 0x000fe40003f25270 */
[----:B------:R-:W-:Y:S02]  /*0510*/  IADD3 R20, PT, PT, R20, 0x8, RZ ;  /* 0x0000000814147810 */ /* 0x000fe40007ffe0ff */
[C---:B------:R-:W-:Y:S02]  /*0520*/  LEA R6, R0.reuse, R6, 0x3 ;  /* 0x0000000600067211 */ /* 0x040fe400078e18ff */
[C---:B------:R-:W-:Y:S02]  /*0530*/  LEA R7, R0.reuse, R7, 0x3 ;  /* 0x0000000700077211 */ /* 0x040fe400078e18ff */
[C---:B------:R-:W-:Y:S02]  /*0540*/  LEA R8, R0.reuse, R8, 0x3 ;  /* 0x0000000800087211 */ /* 0x040fe400078e18ff */
[----:B------:R-:W-:-:S02]  /*0550*/  LEA R9, R0, R9, 0x3 ;  /* 0x0000000900097211 */ /* 0x000fc400078e18ff */
[C---:B------:R-:W-:Y:S02]  /*0560*/  LEA R10, R0.reuse, R10, 0x3 ;  /* 0x0000000a000a7211 */ /* 0x040fe400078e18ff */
[C---:B------:R-:W-:Y:S02]  /*0570*/  LEA R11, R0.reuse, R11, 0x3 ;  /* 0x0000000b000b7211 */ /* 0x040fe400078e18ff */
[C---:B------:R-:W-:Y:S02]  /*0580*/  LEA R18, R0.reuse, R18, 0x3 ;  /* 0x0000001200127211 */ /* 0x040fe400078e18ff */
[----:B------:R-:W-:Y:S01]  /*0590*/  LEA R19, R0, R19, 0x3 ;  /* 0x0000001300137211 */ /* 0x000fe200078e18ff */
[----:B---3--:R-:W-:-:S04]  /*05a0*/  IMAD R22, R25, R26, R22 ;  /* 0x0000001a19167224 */ /* 0x008fc800078e0216 */
[----:B--2---:R-:W-:-:S04]  /*05b0*/  IMAD R22, R23, R24, R22 ;  /* 0x0000001817167224 */ /* 0x004fc800078e0216 */
[----:B----4-:R-:W-:-:S04]  /*05c0*/  IMAD R29, R16, R29, R22 ;  /* 0x0000001d101d7224 */ /* 0x010fc800078e0216 */
[----:B-----5:R-:W-:Y:S01]  /*05d0*/  IMAD R26, R28, R14, R29 ;  /* 0x0000000e1c1a7224 */ /* 0x020fe200078e021d */
[----:B------:R-:W-:Y:S06]  /*05e0*/  @P1 BRA `(.L_x_4) ;  /* 0xfffffffc000c1947 */ /* 0x000fec000383ffff */
.L_x_3:
[----:B------:R-:W-:Y:S05]  /*05f0*/  @!P0 BRA `(.L_x_5) ;  /* 0x0000000400048947 */ /* 0x000fea0003800000 */
[----:B------:R-:W-:Y:S02]  /*0600*/  ISETP.GE.U32.AND P0, PT, R4, 0x4, PT ;  /* 0x000000040400780c */ /* 0x000fe40003f06070 */
[----:B------:R-:W-:-:S04]  /*0610*/  LOP3.LUT R18, R0, 0x3, RZ, 0xc0, !PT ;  /* 0x0000000300127812 */ /* 0x000fc800078ec0ff */
[----:B------:R-:W-:-:S07]  /*0620*/  ISETP.NE.AND P1, PT, R18, RZ, PT ;  /* 0x000000ff1200720c */ /* 0x000fce0003f25270 */
[----:B------:R-:W-:Y:S06]  /*0630*/  @!P0 BRA `(.L_x_6) ;  /* 0x00000000007c8947 */ /* 0x000fec0003800000 */
[----:B------:R-:W1:Y:S01]  /*0640*/  LDC.64 R6, c[0x0][0x388] ;  /* 0x0000e200ff067b82 */ /* 0x000e620000000a00 */
[-C--:B------:R-:W-:Y:S02]  /*0650*/  IMAD R11, R2, R0.reuse, R5 ;  /* 0x00000000020b7224 */ /* 0x080fe400078e0205 */
[----:B------:R-:W-:-:S03]  /*0660*/  IMAD R13, R5, R0, R3 ;  /* 0x00000000050d7224 */ /* 0x000fc600078e0203 */
[C---:B------:R-:W-:Y:S02]  /*0670*/  IADD3 R21, PT, PT, R11.reuse, 0x1, RZ ;  /* 0x000000010b157810 */ /* 0x040fe40007ffe0ff */
[----:B------:R-:W2:Y:S01]  /*0680*/  LDC.64 R8, c[0x0][0x380] ;  /* 0x0000e000ff087b82 */ /* 0x000ea20000000a00 */
[C---:B------:R-:W-:Y:S02]  /*0690*/  IADD3 R25, PT, PT, R11.reuse, 0x2, RZ ;  /* 0x000000020b197810 */ /* 0x040fe40007ffe0ff */
[----:B------:R-:W-:Y:S01]  /*06a0*/  IADD3 R29, PT, PT, R11, 0x3, RZ ;  /* 0x000000030b1d7810 */ /* 0x000fe20007ffe0ff */
[C---:B-1----:R-:W-:Y:S01]  /*06b0*/  IMAD.WIDE.U32 R16, R13.reuse, 0x4, R6 ;  /* 0x000000040d107825 */ /* 0x042fe200078e0006 */
[----:B------:R-:W-:-:S04]  /*06c0*/  IADD3 R13, PT, PT, R13, R0, RZ ;  /* 0x000000000d0d7210 */ /* 0x000fc80007ffe0ff */
[-C--:B------:R-:W-:Y:S01]  /*06d0*/  IADD3 R27, PT, PT, R13, R0.reuse, RZ ;  /* 0x000000000d1b7210 */ /* 0x080fe20007ffe0ff */
[--C-:B--2---:R-:W-:Y:S01]  /*06e0*/  IMAD.WIDE.U32 R22, R11, 0x4, R8.reuse ;  /* 0x000000040b167825 */ /* 0x104fe200078e0008 */
[----:B0-----:R-:W2:Y:S03]  /*06f0*/  LDG.E R16, desc[UR6][R16.64] ;  /* 0x0000000610107981 */ /* 0x001ea6000c1e1900 */
[----:B------:R-:W-:Y:S01]  /*0700*/  IMAD.WIDE.U32 R20, R21, 0x4, R8 ;  /* 0x0000000415147825 */ /* 0x000fe200078e0008 */
[----:B------:R-:W2:Y:S03]  /*0710*/  LDG.E R19, desc[UR6][R22.64] ;  /* 0x0000000616137981 */ /* 0x000ea6000c1e1900 */
[----:B------:R-:W-:Y:S02]  /*0720*/  IMAD.WIDE.U32 R14, R13, 0x4, R6 ;  /* 0x000000040d0e7825 */ /* 0x000fe400078e0006 */
[----:B------:R-:W3:Y:S02]  /*0730*/  LDG.E R20, desc[UR6][R20.64] ;  /* 0x0000000614147981 */ /* 0x000ee4000c1e1900 */
[----:B------:R-:W-:Y:S01]  /*0740*/  IMAD.WIDE.U32 R12, R25, 0x4, R8 ;  /* 0x00000004190c7825 */ /* 0x000fe200078e0008 */
[C---:B------:R-:W-:Y:S01]  /*0750*/  IADD3 R25, PT, PT, R27.reuse, R0, RZ ;  /* 0x000000001b197210 */ /* 0x040fe20007ffe0ff */
[----:B------:R-:W3:Y:S02]  /*0760*/  LDG.E R14, desc[UR6][R14.64] ;  /* 0x000000060e0e7981 */ /* 0x000ee4000c1e1900 */
[----:B------:R-:W-:-:S02]  /*0770*/  IMAD.WIDE.U32 R10, R27, 0x4, R6 ;  /* 0x000000041b0a7825 */ /* 0x000fc400078e0006 */
[----:B------:R-:W4:Y:S02]  /*0780*/  LDG.E R12, desc[UR6][R12.64] ;  /* 0x000000060c0c7981 */ /* 0x000f24000c1e1900 */
[----:B------:R-:W-:Y:S02]  /*0790*/  IMAD.WIDE.U32 R8, R29, 0x4, R8 ;  /* 0x000000041d087825 */ /* 0x000fe400078e0008 */
[----:B------:R-:W4:Y:S02]  /*07a0*/  LDG.E R10, desc[UR6][R10.64] ;  /* 0x000000060a0a7981 */ /* 0x000f24000c1e1900 */
[----:B------:R-:W-:Y:S02]  /*07b0*/  IMAD.WIDE.U32 R6, R25, 0x4, R6 ;  /* 0x0000000419067825 */ /* 0x000fe400078e0006 */
[----:B------:R-:W5:Y:S04]  /*07c0*/  LDG.E R8, desc[UR6][R8.64] ;  /* 0x0000000608087981 */ /* 0x000f68000c1e1900 */
[----:B------:R-:W5:Y:S01]  /*07d0*/  LDG.E R6, desc[UR6][R6.64] ;  /* 0x0000000606067981 */ /* 0x000f62000c1e1900 */
[----:B------:R-:W-:Y:S01]  /*07e0*/  IADD3 R5, PT, PT, R5, 0x4, RZ ;  /* 0x0000000405057810 */ /* 0x000fe20007ffe0ff */
[----:B--2---:R-:W-:-:S04]  /*07f0*/  IMAD R19, R19, R16, R26 ;  /* 0x0000001013137224 */ /* 0x004fc800078e021a */
[----:B---3--:R-:W-:-:S04]  /*0800*/  IMAD R19, R20, R14, R19 ;  /* 0x0000000e14137224 */ /* 0x008fc800078e0213 */
[----:B----4-:R-:W-:-:S04]  /*0810*/  IMAD R19, R12, R10, R19 ;  /* 0x0000000a0c137224 */ /* 0x010fc800078e0213 */
[----:B-----5:R-:W-:-:S07]  /*0820*/  IMAD R26, R8, R6, R19 ;  /* 0x00000006081a7224 */ /* 0x020fce00078e0213 */
.L_x_6:
[----:B------:R-:W-:Y:S05]  /*0830*/  @!P1 BRA `(.L_x_5) ;  /* 0x0000000000749947 */ /* 0x000fea0003800000 */
[----:B------:R-:W1:Y:S01]  /*0840*/  LDC.64 R14, c[0x0][0x380] ;  /* 0x0000e000ff0e7b82 */ /* 0x000e620000000a00 */
[----:B------:R-:W-:Y:S02]  /*0850*/  ISETP.NE.AND P0, PT, R18, 0x1, PT ;  /* 0x000000011200780c */ /* 0x000fe40003f05270 */
[----:B------:R-:W-:-:S04]  /*0860*/  LOP3.LUT R4, R0, 0x1, RZ, 0xc0, !PT ;  /* 0x0000000100047812 */ /* 0x000fc800078ec0ff */
[----:B------:R-:W-:Y:S01]  /*0870*/  ISETP.NE.U32.AND P1, PT, R4, 0x1, PT ;  /* 0x000000010400780c */ /* 0x000fe20003f25070 */
[----:B------:R-:W2:Y:S06]  /*0880*/  LDC.64 R10, c[0x0][0x388] ;  /* 0x0000e200ff0a7b82 */ /* 0x000eac0000000a00 */
[-C--:B------:R-:W-:Y:S02]  /*0890*/  @P0 IMAD R13, R2, R0.reuse, R5 ;  /* 0x00000000020d0224 */ /* 0x080fe400078e0205 */
[----:B------:R-:W3:Y:S01]  /*08a0*/  LDC.64 R8, c[0x0][0x380] ;  /* 0x0000e000ff087b82 */ /* 0x000ee20000000a00 */
[C---:B------:R-:W-:Y:S01]  /*08b0*/  @P0 IMAD R19, R5.reuse, R0, R3 ;  /* 0x0000000005130224 */ /* 0x040fe200078e0203 */
[----:B------:R-:W-:-:S02]  /*08c0*/  @P0 IADD3 R5, PT, PT, R5, 0x2, RZ ;  /* 0x0000000205050810 */ /* 0x000fc40007ffe0ff */
[----:B------:R-:W-:Y:S02]  /*08d0*/  @P0 IADD3 R21, PT, PT, R13, 0x1, RZ ;  /* 0x000000010d150810 */ /* 0x000fe40007ffe0ff */
[----:B------:R-:W-:Y:S02]  /*08e0*/  @P0 IADD3 R23, PT, PT, R19, R0, RZ ;  /* 0x0000000013170210 */ /* 0x000fe40007ffe0ff */
[----:B------:R-:W4:Y:S01]  /*08f0*/  LDC.64 R6, c[0x0][0x388] ;  /* 0x0000e200ff067b82 */ /* 0x000f220000000a00 */
[----:B-1----:R-:W-:-:S04]  /*0900*/  @P0 IMAD.WIDE.U32 R16, R13, 0x4, R14 ;  /* 0x000000040d100825 */ /* 0x002fc800078e000e */
[----:B--2---:R-:W-:Y:S02]  /*0910*/  @P0 IMAD.WIDE.U32 R12, R19, 0x4, R10 ;  /* 0x00000004130c0825 */ /* 0x004fe400078e000a */
[----:B0-----:R-:W2:Y:S02]  /*0920*/  @P0 LDG.E R17, desc[UR6][R16.64] ;  /* 0x0000000610110981 */ /* 0x001ea4000c1e1900 */
[----:B------:R-:W-:Y:S02]  /*0930*/  @!P1 IMAD R19, R2, R0, R5 ;  /* 0x0000000002139224 */ /* 0x000fe400078e0205 */
[----:B------:R-:W-:Y:S01]  /*0940*/  @P0 IMAD.WIDE.U32 R14, R21, 0x4, R14 ;  /* 0x00000004150e0825 */ /* 0x000fe200078e000e */
[----:B------:R-:W2:Y:S03]  /*0950*/  @P0 LDG.E R12, desc[UR6][R12.64] ;  /* 0x000000060c0c0981 */ /* 0x000ea6000c1e1900 */
[----:B------:R-:W-:-:S02]  /*0960*/  @P0 IMAD.WIDE.U32 R10, R23, 0x4, R10 ;  /* 0x00000004170a0825 */ /* 0x000fc400078e000a */
[----:B------:R-:W5:Y:S02]  /*0970*/  @P0 LDG.E R14, desc[UR6][R14.64] ;  /* 0x000000060e0e0981 */ /* 0x000f64000c1e1900 */
[----:B------:R-:W-:Y:S02]  /*0980*/  @!P1 IMAD R5, R5, R0, R3 ;  /* 0x0000000005059224 */ /* 0x000fe400078e0203 */
[----:B---3--:R-:W-:Y:S01]  /*0990*/  @!P1 IMAD.WIDE.U32 R8, R19, 0x4, R8 ;  /* 0x0000000413089825 */ /* 0x008fe200078e0008 */
[----:B------:R-:W5:Y:S03]  /*09a0*/  @P0 LDG.E R10, desc[UR6][R10.64] ;  /* 0x000000060a0a0981 */ /* 0x000f66000c1e1900 */
[----:B----4-:R-:W-:Y:S02]  /*09b0*/  @!P1 IMAD.WIDE.U32 R6, R5, 0x4, R6 ;  /* 0x0000000405069825 */ /* 0x010fe400078e0006 */
[----:B------:R-:W3:Y:S04]  /*09c0*/  @!P1 LDG.E R9, desc[UR6][R8.64] ;  /* 0x0000000608099981 */ /* 0x000ee8000c1e1900 */
[----:B------:R-:W3:Y:S01]  /*09d0*/  @!P1 LDG.E R6, desc[UR6][R6.64] ;  /* 0x0000000606069981 */ /* 0x000ee2000c1e1900 */
[----:B--2---:R-:W-:-:S04]  /*09e0*/  @P0 IMAD R17, R17, R12, R26 ;  /* 0x0000000c11110224 */ /* 0x004fc800078e021a */
[----:B-----5:R-:W-:-:S04]  /*09f0*/  @P0 IMAD R26, R14, R10, R17 ;  /* 0x0000000a0e1a0224 */ /* 0x020fc800078e0211 */
[----:B---3--:R-:W-:-:S07]  /*0a00*/  @!P1 IMAD R26, R9, R6, R26 ;  /* 0x00000006091a9224 */ /* 0x008fce00078e021a */
.L_x_5:
[----:B------:R-:W1:Y:S01]  /*0a10*/  LDC.64 R4, c[0x0][0x390] ;  /* 0x0000e400ff047b82 */ /* 0x000e620000000a00 */
[----:B------:R-:W-:-:S04]  /*0a20*/  IMAD R3, R2, R0, R3 ;  /* 0x0000000002037224 */ /* 0x000fc800078e0203 */
[----:B-1----:R-:W-:-:S05]  /*0a30*/  IMAD.WIDE.U32 R2, R3, 0x4, R4 ;  /* 0x0000000403027825 */ /* 0x002fca00078e0004 */
[----:B0-----:R-:W-:Y:S01]  /*0a40*/  STG.E desc[UR6][R2.64], R26 ;  /* 0x0000001a02007986 */ /* 0x001fe2000c101906 */
[----:B------:R-:W-:Y:S05]  /*0a50*/  EXIT ;  /* 0x000000000000794d */ /* 0x000fea0003800000 */
.L_x_7:
        /* <DEDUP_REMOVED lines=10> */
.L_x_9:


//--------------------- .nv.shared._Z30tile_square_matrix_mult_kernelPiS_S_j --------------------------
	.section	.nv.shared._Z30tile_square_matrix_mult_kernelPiS_S_j,"aw",@nobits
	.sectionflags	@""
	.align	4
.nv.shared._Z30tile_square_matrix_mult_kernelPiS_S_j:
	.zero		9216


//--------------------- .nv.shared.reserved.0     --------------------------
	.section	.nv.shared.reserved.0,"aw",@nobits
	.weak		__nv_reservedSMEM_offset_0_alias
	.size		__nv_reservedSMEM_offset_0_alias, 0, 64
	.other		__nv_reservedSMEM_offset_0_alias,@"STO_CUDA_RESERVED_SHARED STV_DEFAULT"
__nv_reservedSMEM_offset_0_alias:
	.zero		0
	.zero		64


//--------------------- .nv.constant0._Z30tile_square_matrix_mult_kernelPiS_S_j --------------------------
	.section	.nv.constant0._Z30tile_square_matrix_mult_kernelPiS_S_j,"a",@progbits
	.sectionflags	@""
	.align	4
.nv.constant0._Z30tile_square_matrix_mult_kernelPiS_S_j:
	.zero		924


//--------------------- .nv.constant0._Z32normal_square_matrix_mult_kernelPiS_S_j --------------------------
	.section	.nv.constant0._Z32normal_square_matrix_mult_kernelPiS_S_j,"a",@progbits
	.sectionflags	@""
	.align	4
.nv.constant0._Z32normal_square_matrix_mult_kernelPiS_S_j:
	.zero		924


//--------------------- SYMBOLS --------------------------

	.type		.nv.reservedSmem.offset0,@object
	.size		.nv.reservedSmem.offset0,0x4
	.type		.nv.reservedSmem.cap,@object
	.size		.nv.reservedSmem.cap,0x4
